//
// Generated by NVIDIA NVVM Compiler
//
// Compiler Build ID: CL-36424714
// Cuda compilation tools, release 13.0, V13.0.88
// Based on NVVM 20.0.0
//

.version 9.0
.target sm_100
.address_size 64

	// .globl	_Z17vector_add_kernelPfS_S_i

.visible .entry _Z17vector_add_kernelPfS_S_i(
	.param .u64 .ptr .align 1 _Z17vector_add_kernelPfS_S_i_param_0,
	.param .u64 .ptr .align 1 _Z17vector_add_kernelPfS_S_i_param_1,
	.param .u64 .ptr .align 1 _Z17vector_add_kernelPfS_S_i_param_2,
	.param .u32 _Z17vector_add_kernelPfS_S_i_param_3
)
{
	.reg .pred 	%p<2>;
	.reg .b32 	%r<6>;
	.reg .b32 	%f<4>;
	.reg .b64 	%rd<11>;

	ld.param.u64 	%rd1, [_Z17vector_add_kernelPfS_S_i_param_0];
	ld.param.u64 	%rd2, [_Z17vector_add_kernelPfS_S_i_param_1];
	ld.param.u64 	%rd3, [_Z17vector_add_kernelPfS_S_i_param_2];
	ld.param.u32 	%r2, [_Z17vector_add_kernelPfS_S_i_param_3];
	mov.u32 	%r3, %tid.x;
	mov.u32 	%r4, %ntid.x;
	mov.u32 	%r5, %ctaid.x;
	mad.lo.s32 	%r1, %r4, %r5, %r3;
	setp.ge.s32 	%p1, %r1, %r2;
	@%p1 bra 	$L__BB0_2;
	cvta.to.global.u64 	%rd4, %rd1;
	cvta.to.global.u64 	%rd5, %rd2;
	cvta.to.global.u64 	%rd6, %rd3;
	mul.wide.s32 	%rd7, %r1, 4;
	add.s64 	%rd8, %rd4, %rd7;
	ld.global.f32 	%f1, [%rd8];
	add.s64 	%rd9, %rd5, %rd7;
	ld.global.f32 	%f2, [%rd9];
	add.f32 	%f3, %f1, %f2;
	add.s64 	%rd10, %rd6, %rd7;
	st.global.f32 	[%rd10], %f3;
$L__BB0_2:
	ret;

}


// ===== COMPILED SASS (sm_100) =====

	.target	sm_100

	.elftype	@"ET_EXEC"


//--------------------- .note.nv.tkinfo           --------------------------
	.section	.note.nv.tkinfo,"",@"SHT_NOTE"
	.sectionflags	@"SHF_NOTE_NV_TKINFO"
	.tkinfo
        /*0018*/ 	.word	0x00000002
        /*0030*/ 	.string	""
        /*0030*/ 	.string	"ptxas"
        /*0030*/ 	.string	"Cuda compilation tools, release 13.0, V13.0.88"
        /*0030*/ 	.string	"Build cuda_13.0.r13.0/compiler.36424714_0"
        /*0030*/ 	.string	"-arch sm_100 -m 64 "



//--------------------- .note.nv.cuinfo           --------------------------
	.section	.note.nv.cuinfo,"",@"SHT_NOTE"
	.sectionflags	@"SHF_NOTE_NV_CUINFO"
        /*0018*/ 	.short	0x0002
        /*001a*/ 	.short	0x0064
        /*001c*/ 	.short	0x0082
	.zero		2


//--------------------- .nv.info                  --------------------------
	.section	.nv.info,"",@"SHT_CUDA_INFO"
	.align	4


	//----- nvinfo : EIATTR_REGCOUNT
	.align		4
        /*0000*/ 	.byte	0x04, 0x2f
        /*0002*/ 	.short	(.L_1 - .L_0)
	.align		4
.L_0:
        /*0004*/ 	.word	index@(_Z17vector_add_kernelPfS_S_i)
        /*0008*/ 	.word	0x0000000c


	//----- nvinfo : EIATTR_FRAME_SIZE
	.align		4
.L_1:
        /*000c*/ 	.byte	0x04, 0x11
        /*000e*/ 	.short	(.L_3 - .L_2)
	.align		4
.L_2:
        /*0010*/ 	.word	index@(_Z17vector_add_kernelPfS_S_i)
        /*0014*/ 	.word	0x00000000


	//----- nvinfo : EIATTR_MIN_STACK_SIZE
	.align		4
.L_3:
        /*0018*/ 	.byte	0x04, 0x12
        /*001a*/ 	.short	(.L_5 - .L_4)
	.align		4
.L_4:
        /*001c*/ 	.word	index@(_Z17vector_add_kernelPfS_S_i)
        /*0020*/ 	.word	0x00000000
.L_5:


//--------------------- .nv.compat                --------------------------
	.section	.nv.compat,"",@"SHT_CUDA_COMPAT_INFO"
	.align	4
        /*0000*/ 	.byte	0x02, 0x09, 0x00, 0x00, 0x02, 0x02, 0x01, 0x00, 0x02, 0x05, 0x05, 0x00, 0x03, 0x07, 0x01, 0x01
        /*0010*/ 	.byte	0x02, 0x03, 0x00, 0x00, 0x02, 0x06, 0x01, 0x00, 0x04, 0x0b, 0x08, 0x00, 0x09, 0x00, 0x00, 0x00
        /*0020*/ 	.byte	0x00, 0x00, 0x00, 0x00


//--------------------- .nv.info._Z17vector_add_kernelPfS_S_i --------------------------
	.section	.nv.info._Z17vector_add_kernelPfS_S_i,"",@"SHT_CUDA_INFO"
	.sectionflags	@""
	.align	4


	//----- nvinfo : EIATTR_CUDA_API_VERSION
	.align		4
        /*0000*/ 	.byte	0x04, 0x37
        /*0002*/ 	.short	(.L_7 - .L_6)
.L_6:
        /*0004*/ 	.word	0x00000082


	//----- nvinfo : EIATTR_KPARAM_INFO
	.align		4
.L_7:
        /*0008*/ 	.byte	0x04, 0x17
        /*000a*/ 	.short	(.L_9 - .L_8)
.L_8:
        /*000c*/ 	.word	0x00000000
        /*0010*/ 	.short	0x0003
        /*0012*/ 	.short	0x0018
        /*0014*/ 	.byte	0x00, 0xf0, 0x11, 0x00


	//----- nvinfo : EIATTR_KPARAM_INFO
	.align		4
.L_9:
        /*0018*/ 	.byte	0x04, 0x17
        /*001a*/ 	.short	(.L_11 - .L_10)
.L_10:
        /*001c*/ 	.word	0x00000000
        /*0020*/ 	.short	0x0002
        /*0022*/ 	.short	0x0010
        /*0024*/ 	.byte	0x00, 0xf5, 0x21, 0x00


	//----- nvinfo : EIATTR_KPARAM_INFO
	.align		4
.L_11:
        /*0028*/ 	.byte	0x04, 0x17
        /*002a*/ 	.short	(.L_13 - .L_12)
.L_12:
        /*002c*/ 	.word	0x00000000
        /*0030*/ 	.short	0x0001
        /*0032*/ 	.short	0x0008
        /*0034*/ 	.byte	0x00, 0xf5, 0x21, 0x00


	//----- nvinfo : EIATTR_KPARAM_INFO
	.align		4
.L_13:
        /*0038*/ 	.byte	0x04, 0x17
        /*003a*/ 	.short	(.L_15 - .L_14)
.L_14:
        /*003c*/ 	.word	0x00000000
        /*0040*/ 	.short	0x0000
        /*0042*/ 	.short	0x0000
        /*0044*/ 	.byte	0x00, 0xf5, 0x21, 0x00


	//----- nvinfo : EIATTR_SPARSE_MMA_MASK
	.align		4
.L_15:
        /*0048*/ 	.byte	0x03, 0x50
        /*004a*/ 	.short	0x0000


	//----- nvinfo : EIATTR_MAXREG_COUNT
	.align		4
        /*004c*/ 	.byte	0x03, 0x1b
        /*004e*/ 	.short	0x00ff


	//----- nvinfo : EIATTR_MERCURY_ISA_VERSION
	.align		4
        /*0050*/ 	.byte	0x03, 0x5f
        /*0052*/ 	.short	0x0101


	//----- nvinfo : EIATTR_VRC_CTA_INIT_COUNT
	.align		4
        /*0054*/ 	.byte	0x02, 0x4a
	.zero		1
	.zero		1


	//----- nvinfo : EIATTR_EXIT_INSTR_OFFSETS
	.align		4
        /*0058*/ 	.byte	0x04, 0x1c
        /*005a*/ 	.short	(.L_17 - .L_16)


	//   ....[0]....
.L_16:
        /*005c*/ 	.word	0x00000070


	//   ....[1]....
        /*0060*/ 	.word	0x00000130


	//----- nvinfo : EIATTR_CBANK_PARAM_SIZE
	.align		4
.L_17:
        /*0064*/ 	.byte	0x03, 0x19
        /*0066*/ 	.short	0x001c


	//----- nvinfo : EIATTR_PARAM_CBANK
	.align		4
        /*0068*/ 	.byte	0x04, 0x0a
        /*006a*/ 	.short	(.L_19 - .L_18)
	.align		4
.L_18:
        /*006c*/ 	.word	index@(.nv.constant0._Z17vector_add_kernelPfS_S_i)
        /*0070*/ 	.short	0x0380
        /*0072*/ 	.short	0x001c


	//----- nvinfo : EIATTR_SW_WAR
	.align		4
.L_19:
        /*0074*/ 	.byte	0x04, 0x36
        /*0076*/ 	.short	(.L_21 - .L_20)
.L_20:
        /*0078*/ 	.word	0x00000008
.L_21:


//--------------------- .nv.callgraph             --------------------------
	.section	.nv.callgraph,"",@"SHT_CUDA_CALLGRAPH"
	.align	4
	.sectionentsize	8
	.align		4
        /*0000*/ 	.word	0x00000000
	.align		4
        /*0004*/ 	.word	0xffffffff
	.align		4
        /*0008*/ 	.word	0x00000000
	.align		4
        /*000c*/ 	.word	0xfffffffe
	.align		4
        /*0010*/ 	.word	0x00000000
	.align		4
        /*0014*/ 	.word	0xfffffffd
	.align		4
        /*0018*/ 	.word	0x00000000
	.align		4
        /*001c*/ 	.word	0xfffffffc


//--------------------- .text._Z17vector_add_kernelPfS_S_i --------------------------
	.section	.text._Z17vector_add_kernelPfS_S_i,"ax",@progbits
	.align	128
        .global         _Z17vector_add_kernelPfS_S_i
        .type           _Z17vector_add_kernelPfS_S_i,@function
        .size           _Z17vector_add_kernelPfS_S_i,(.L_x_1 - _Z17vector_add_kernelPfS_S_i)
        .other          _Z17vector_add_kernelPfS_S_i,@"STO_CUDA_ENTRY STV_DEFAULT"
_Z17vector_add_kernelPfS_S_i:
.text._Z17vector_add_kernelPfS_S_i:
[----:B------:R-:W-:Y:S01]  /*0000*/  LDC R1, c[0x0][0x37c] ;  /* 0x0000df00ff017b82 */ /* 0x000fe20000000800 */
[----:B------:R-:W0:Y:S01]  /*0010*/  S2R R9, SR_TID.X ;  /* 0x0000000000097919 */ /* 0x000e220000002100 */
[----:B------:R-:W0:Y:S01]  /*0020*/  LDCU UR4, c[0x0][0x360] ;  /* 0x00006c00ff0477ac */ /* 0x000e220008000800 */
[----:B------:R-:W0:Y:S01]  /*0030*/  S2R R0, SR_CTAID.X ;  /* 0x0000000000007919 */ /* 0x000e220000002500 */
[----:B------:R-:W1:Y:S01]  /*0040*/  LDCU UR5, c[0x0][0x398] ;  /* 0x00007300ff0577ac */ /* 0x000e620008000800 */
[----:B0-----:R-:W-:-:S05]  /*0050*/  IMAD R9, R0, UR4, R9 ;  /* 0x0000000400097c24 */ /* 0x001fca000f8e0209 */
[----:B-1----:R-:W-:-:S13]  /*0060*/  ISETP.GE.AND P0, PT, R9, UR5, PT ;  /* 0x0000000509007c0c */ /* 0x002fda000bf06270 */
[----:B------:R-:W-:Y:S05]  /*0070*/  @P0 EXIT ;  /* 0x000000000000094d */ /* 0x000fea0003800000 */
[----:B------:R-:W0:Y:S01]  /*0080*/  LDC.64 R2, c[0x0][0x380] ;  /* 0x0000e000ff027b82 */ /* 0x000e220000000a00 */
[----:B------:R-:W1:Y:S07]  /*0090*/  LDCU.64 UR4, c[0x0][0x358] ;  /* 0x00006b00ff0477ac */ /* 0x000e6e0008000a00 */
[----:B------:R-:W2:Y:S08]  /*00a0*/  LDC.64 R4, c[0x0][0x388] ;  /* 0x0000e200ff047b82 */ /* 0x000eb00000000a00 */
[----:B------:R-:W3:Y:S01]  /*00b0*/  LDC.64 R6, c[0x0][0x390] ;  /* 0x0000e400ff067b82 */ /* 0x000ee20000000a00 */
[----:B0-----:R-:W-:-:S06]  /*00c0*/  IMAD.WIDE R2, R9, 0x4, R2 ;  /* 0x0000000409027825 */ /* 0x001fcc00078e0202 */
[----:B-1----:R-:W4:Y:S01]  /*00d0*/  LDG.E R2, desc[UR4][R2.64] ;  /* 0x0000000402027981 */ /* 0x002f22000c1e1900 */
[----:B--2---:R-:W-:-:S06]  /*00e0*/  IMAD.WIDE R4, R9, 0x4, R4 ;  /* 0x0000000409047825 */ /* 0x004fcc00078e0204 */
[----:B------:R-:W4:Y:S01]  /*00f0*/  LDG.E R5, desc[UR4][R4.64] ;  /* 0x0000000404057981 */ /* 0x000f22000c1e1900 */
[----:B---3--:R-:W-:-:S04]  /*0100*/  IMAD.WIDE R6, R9, 0x4, R6 ;  /* 0x0000000409067825 */ /* 0x008fc800078e0206 */
[----:B----4-:R-:W-:-:S05]  /*0110*/  FADD R9, R2, R5 ;  /* 0x0000000502097221 */ /* 0x010fca0000000000 */
[----:B------:R-:W-:Y:S01]  /*0120*/  STG.E desc[UR4][R6.64], R9 ;  /* 0x0000000906007986 */ /* 0x000fe2000c101904 */
[----:B------:R-:W-:Y:S05]  /*0130*/  EXIT ;  /* 0x000000000000794d */ /* 0x000fea0003800000 */
.L_x_0:
[----:B------:R-:W-:-:S00]  /*0140*/  BRA `(.L_x_0) ;  /* 0xfffffffc00fc7947 */ /* 0x000fc0000383ffff */
[----:B------:R-:W-:-:S00]  /*0150*/  NOP ;  /* 0x0000000000007918 */ /* 0x000fc00000000000 */
        /* <DEDUP_REMOVED lines=10> */
.L_x_1:


//--------------------- .nv.shared.reserved.0     --------------------------
	.section	.nv.shared.reserved.0,"aw",@nobits
	.weak		__nv_reservedSMEM_offset_0_alias
	.size		__nv_reservedSMEM_offset_0_alias, 0, 64
	.other		__nv_reservedSMEM_offset_0_alias,@"STO_CUDA_RESERVED_SHARED STV_DEFAULT"
__nv_reservedSMEM_offset_0_alias:
	.zero		0
	.zero		64


//--------------------- .nv.constant0._Z17vector_add_kernelPfS_S_i --------------------------
	.section	.nv.constant0._Z17vector_add_kernelPfS_S_i,"a",@progbits
	.sectionflags	@""
	.align	4
.nv.constant0._Z17vector_add_kernelPfS_S_i:
	.zero		924


//--------------------- SYMBOLS --------------------------

	.type		.nv.reservedSmem.offset0,@object
	.size		.nv.reservedSmem.offset0,0x4
